//
// Generated by NVIDIA NVVM Compiler
//
// Compiler Build ID: CL-36424714
// Cuda compilation tools, release 13.0, V13.0.88
// Based on NVVM 20.0.0
//

.version 9.0
.target sm_100
.address_size 64

	// .globl	_Z9VecAddOnePi

.visible .entry _Z9VecAddOnePi(
	.param .u64 .ptr .align 1 _Z9VecAddOnePi_param_0
)
{
	.reg .b32 	%r<4>;
	.reg .b64 	%rd<5>;

	ld.param.u64 	%rd1, [_Z9VecAddOnePi_param_0];
	cvta.to.global.u64 	%rd2, %rd1;
	mov.u32 	%r1, %tid.x;
	mul.wide.u32 	%rd3, %r1, 4;
	add.s64 	%rd4, %rd2, %rd3;
	ld.global.u32 	%r2, [%rd4];
	add.s32 	%r3, %r2, 1;
	st.global.u32 	[%rd4], %r3;
	ret;

}


// ===== COMPILED SASS (sm_100) =====

	.target	sm_100

	.elftype	@"ET_EXEC"


//--------------------- .note.nv.tkinfo           --------------------------
	.section	.note.nv.tkinfo,"",@"SHT_NOTE"
	.sectionflags	@"SHF_NOTE_NV_TKINFO"
	.tkinfo
        /*0018*/ 	.word	0x00000002
        /*0030*/ 	.string	""
        /*0030*/ 	.string	"ptxas"
        /*0030*/ 	.string	"Cuda compilation tools, release 13.0, V13.0.88"
        /*0030*/ 	.string	"Build cuda_13.0.r13.0/compiler.36424714_0"
        /*0030*/ 	.string	"-arch sm_100 -m 64 "



//--------------------- .note.nv.cuinfo           --------------------------
	.section	.note.nv.cuinfo,"",@"SHT_NOTE"
	.sectionflags	@"SHF_NOTE_NV_CUINFO"
        /*0018*/ 	.short	0x0002
        /*001a*/ 	.short	0x0064
        /*001c*/ 	.short	0x0082
	.zero		2


//--------------------- .nv.info                  --------------------------
	.section	.nv.info,"",@"SHT_CUDA_INFO"
	.align	4


	//----- nvinfo : EIATTR_REGCOUNT
	.align		4
        /*0000*/ 	.byte	0x04, 0x2f
        /*0002*/ 	.short	(.L_1 - .L_0)
	.align		4
.L_0:
        /*0004*/ 	.word	index@(_Z9VecAddOnePi)
        /*0008*/ 	.word	0x00000008


	//----- nvinfo : EIATTR_FRAME_SIZE
	.align		4
.L_1:
        /*000c*/ 	.byte	0x04, 0x11
        /*000e*/ 	.short	(.L_3 - .L_2)
	.align		4
.L_2:
        /*0010*/ 	.word	index@(_Z9VecAddOnePi)
        /*0014*/ 	.word	0x00000000


	//----- nvinfo : EIATTR_MIN_STACK_SIZE
	.align		4
.L_3:
        /*0018*/ 	.byte	0x04, 0x12
        /*001a*/ 	.short	(.L_5 - .L_4)
	.align		4
.L_4:
        /*001c*/ 	.word	index@(_Z9VecAddOnePi)
        /*0020*/ 	.word	0x00000000
.L_5:


//--------------------- .nv.compat                --------------------------
	.section	.nv.compat,"",@"SHT_CUDA_COMPAT_INFO"
	.align	4
        /*0000*/ 	.byte	0x02, 0x09, 0x00, 0x00, 0x02, 0x02, 0x01, 0x00, 0x02, 0x05, 0x05, 0x00, 0x03, 0x07, 0x01, 0x01
        /*0010*/ 	.byte	0x02, 0x03, 0x00, 0x00, 0x02, 0x06, 0x01, 0x00, 0x04, 0x0b, 0x08, 0x00, 0x09, 0x00, 0x00, 0x00
        /*0020*/ 	.byte	0x00, 0x00, 0x00, 0x00


//--------------------- .nv.info._Z9VecAddOnePi   --------------------------
	.section	.nv.info._Z9VecAddOnePi,"",@"SHT_CUDA_INFO"
	.sectionflags	@""
	.align	4


	//----- nvinfo : EIATTR_CUDA_API_VERSION
	.align		4
        /*0000*/ 	.byte	0x04, 0x37
        /*0002*/ 	.short	(.L_7 - .L_6)
.L_6:
        /*0004*/ 	.word	0x00000082


	//----- nvinfo : EIATTR_KPARAM_INFO
	.align		4
.L_7:
        /*0008*/ 	.byte	0x04, 0x17
        /*000a*/ 	.short	(.L_9 - .L_8)
.L_8:
        /*000c*/ 	.word	0x00000000
        /*0010*/ 	.short	0x0000
        /*0012*/ 	.short	0x0000
        /*0014*/ 	.byte	0x00, 0xf5, 0x21, 0x00


	//----- nvinfo : EIATTR_SPARSE_MMA_MASK
	.align		4
.L_9:
        /*0018*/ 	.byte	0x03, 0x50
        /*001a*/ 	.short	0x0000


	//----- nvinfo : EIATTR_MAXREG_COUNT
	.align		4
        /*001c*/ 	.byte	0x03, 0x1b
        /*001e*/ 	.short	0x00ff


	//----- nvinfo : EIATTR_MERCURY_ISA_VERSION
	.align		4
        /*0020*/ 	.byte	0x03, 0x5f
        /*0022*/ 	.short	0x0101


	//----- nvinfo : EIATTR_VRC_CTA_INIT_COUNT
	.align		4
        /*0024*/ 	.byte	0x02, 0x4a
	.zero		1
	.zero		1


	//----- nvinfo : EIATTR_EXIT_INSTR_OFFSETS
	.align		4
        /*0028*/ 	.byte	0x04, 0x1c
        /*002a*/ 	.short	(.L_11 - .L_10)


	//   ....[0]....
.L_10:
        /*002c*/ 	.word	0x00000080


	//----- nvinfo : EIATTR_CBANK_PARAM_SIZE
	.align		4
.L_11:
        /*0030*/ 	.byte	0x03, 0x19
        /*0032*/ 	.short	0x0008


	//----- nvinfo : EIATTR_PARAM_CBANK
	.align		4
        /*0034*/ 	.byte	0x04, 0x0a
        /*0036*/ 	.short	(.L_13 - .L_12)
	.align		4
.L_12:
        /*0038*/ 	.word	index@(.nv.constant0._Z9VecAddOnePi)
        /*003c*/ 	.short	0x0380
        /*003e*/ 	.short	0x0008


	//----- nvinfo : EIATTR_SW_WAR
	.align		4
.L_13:
        /*0040*/ 	.byte	0x04, 0x36
        /*0042*/ 	.short	(.L_15 - .L_14)
.L_14:
        /*0044*/ 	.word	0x00000008
.L_15:


//--------------------- .nv.callgraph             --------------------------
	.section	.nv.callgraph,"",@"SHT_CUDA_CALLGRAPH"
	.align	4
	.sectionentsize	8
	.align		4
        /*0000*/ 	.word	0x00000000
	.align		4
        /*0004*/ 	.word	0xffffffff
	.align		4
        /*0008*/ 	.word	0x00000000
	.align		4
        /*000c*/ 	.word	0xfffffffe
	.align		4
        /*0010*/ 	.word	0x00000000
	.align		4
        /*0014*/ 	.word	0xfffffffd
	.align		4
        /*0018*/ 	.word	0x00000000
	.align		4
        /*001c*/ 	.word	0xfffffffc


//--------------------- .text._Z9VecAddOnePi      --------------------------
	.section	.text._Z9VecAddOnePi,"ax",@progbits
	.align	128
        .global         _Z9VecAddOnePi
        .type           _Z9VecAddOnePi,@function
        .size           _Z9VecAddOnePi,(.L_x_1 - _Z9VecAddOnePi)
        .other          _Z9VecAddOnePi,@"STO_CUDA_ENTRY STV_DEFAULT"
_Z9VecAddOnePi:
.text._Z9VecAddOnePi:
[----:B------:R-:W-:Y:S01]  /*0000*/  LDC R1, c[0x0][0x37c] ;  /* 0x0000df00ff017b82 */ /* 0x000fe20000000800 */
[----:B------:R-:W0:Y:S07]  /*0010*/  S2R R5, SR_TID.X ;  /* 0x0000000000057919 */ /* 0x000e2e0000002100 */
[----:B------:R-:W0:Y:S01]  /*0020*/  LDC.64 R2, c[0x0][0x380] ;  /* 0x0000e000ff027b82 */ /* 0x000e220000000a00 */
[----:B------:R-:W1:Y:S01]  /*0030*/  LDCU.64 UR4, c[0x0][0x358] ;  /* 0x00006b00ff0477ac */ /* 0x000e620008000a00 */
[----:B0-----:R-:W-:-:S05]  /*0040*/  IMAD.WIDE.U32 R2, R5, 0x4, R2 ;  /* 0x0000000405027825 */ /* 0x001fca00078e0002 */
[----:B-1----:R-:W2:Y:S02]  /*0050*/  LDG.E R0, desc[UR4][R2.64] ;  /* 0x0000000402007981 */ /* 0x002ea4000c1e1900 */
[----:B--2---:R-:W-:-:S05]  /*0060*/  IADD3 R5, PT, PT, R0, 0x1, RZ ;  /* 0x0000000100057810 */ /* 0x004fca0007ffe0ff */
[----:B------:R-:W-:Y:S01]  /*0070*/  STG.E desc[UR4][R2.64], R5 ;  /* 0x0000000502007986 */ /* 0x000fe2000c101904 */
[----:B------:R-:W-:Y:S05]  /*0080*/  EXIT ;  /* 0x000000000000794d */ /* 0x000fea0003800000 */
.L_x_0:
[----:B------:R-:W-:-:S00]  /*0090*/  BRA `(.L_x_0) ;  /* 0xfffffffc00fc7947 */ /* 0x000fc0000383ffff */
[----:B------:R-:W-:-:S00]  /*00a0*/  NOP ;  /* 0x0000000000007918 */ /* 0x000fc00000000000 */
        /* <DEDUP_REMOVED lines=13> */
.L_x_1:


//--------------------- .nv.shared.reserved.0     --------------------------
	.section	.nv.shared.reserved.0,"aw",@nobits
	.weak		__nv_reservedSMEM_offset_0_alias
	.size		__nv_reservedSMEM_offset_0_alias, 0, 64
	.other		__nv_reservedSMEM_offset_0_alias,@"STO_CUDA_RESERVED_SHARED STV_DEFAULT"
__nv_reservedSMEM_offset_0_alias:
	.zero		0
	.zero		64


//--------------------- .nv.constant0._Z9VecAddOnePi --------------------------
	.section	.nv.constant0._Z9VecAddOnePi,"a",@progbits
	.sectionflags	@""
	.align	4
.nv.constant0._Z9VecAddOnePi:
	.zero		904


//--------------------- SYMBOLS --------------------------

	.type		.nv.reservedSmem.offset0,@object
	.size		.nv.reservedSmem.offset0,0x4
